//
// Generated by NVIDIA NVVM Compiler
//
// Compiler Build ID: CL-36424714
// Cuda compilation tools, release 13.0, V13.0.88
// Based on NVVM 20.0.0
//

.version 9.0
.target sm_100
.address_size 64

	// .globl	_Z27kernel_computeMedecineCellsiiiPA500_ii

.visible .entry _Z27kernel_computeMedecineCellsiiiPA500_ii(
	.param .u32 _Z27kernel_computeMedecineCellsiiiPA500_ii_param_0,
	.param .u32 _Z27kernel_computeMedecineCellsiiiPA500_ii_param_1,
	.param .u32 _Z27kernel_computeMedecineCellsiiiPA500_ii_param_2,
	.param .u64 .ptr .align 1 _Z27kernel_computeMedecineCellsiiiPA500_ii_param_3,
	.param .u32 _Z27kernel_computeMedecineCellsiiiPA500_ii_param_4
)
{
	.reg .pred 	%p<7>;
	.reg .b32 	%r<32>;
	.reg .b64 	%rd<9>;

	ld.param.u32 	%r12, [_Z27kernel_computeMedecineCellsiiiPA500_ii_param_0];
	ld.param.u32 	%r10, [_Z27kernel_computeMedecineCellsiiiPA500_ii_param_1];
	ld.param.u32 	%r13, [_Z27kernel_computeMedecineCellsiiiPA500_ii_param_2];
	ld.param.u64 	%rd5, [_Z27kernel_computeMedecineCellsiiiPA500_ii_param_3];
	cvta.to.global.u64 	%rd6, %rd5;
	mul.lo.s32 	%r1, %r12, %r12;
	sub.s32 	%r2, 1, %r13;
	add.s64 	%rd1, %rd6, 8;
	mov.b32 	%r29, 0;
$L__BB0_1:
	sub.s32 	%r15, %r29, %r10;
	mul.lo.s32 	%r4, %r15, %r15;
	mul.wide.u32 	%rd7, %r29, 2000;
	add.s64 	%rd8, %rd1, %rd7;
	mov.b32 	%r31, 3;
	mov.u32 	%r30, %r2;
$L__BB0_2:
	add.s32 	%r16, %r30, -1;
	mad.lo.s32 	%r17, %r16, %r16, %r4;
	setp.gt.u32 	%p1, %r17, %r1;
	@%p1 bra 	$L__BB0_4;
	mov.b32 	%r18, 2;
	st.global.u32 	[%rd8+-8], %r18;
$L__BB0_4:
	mad.lo.s32 	%r19, %r30, %r30, %r4;
	setp.gt.u32 	%p2, %r19, %r1;
	@%p2 bra 	$L__BB0_6;
	mov.b32 	%r20, 2;
	st.global.u32 	[%rd8+-4], %r20;
$L__BB0_6:
	mad.lo.s32 	%r21, %r30, %r30, %r30;
	add.s32 	%r22, %r30, %r21;
	add.s32 	%r23, %r22, %r4;
	add.s32 	%r24, %r23, 1;
	setp.gt.u32 	%p3, %r24, %r1;
	@%p3 bra 	$L__BB0_8;
	mov.b32 	%r25, 2;
	st.global.u32 	[%rd8], %r25;
$L__BB0_8:
	setp.eq.s32 	%p4, %r31, 495;
	@%p4 bra 	$L__BB0_12;
	add.s32 	%r26, %r30, 2;
	mad.lo.s32 	%r27, %r26, %r26, %r4;
	setp.gt.u32 	%p5, %r27, %r1;
	@%p5 bra 	$L__BB0_11;
	mov.b32 	%r28, 2;
	st.global.u32 	[%rd8+4], %r28;
$L__BB0_11:
	add.s32 	%r31, %r31, 4;
	add.s32 	%r30, %r30, 4;
	add.s64 	%rd8, %rd8, 16;
	bra.uni 	$L__BB0_2;
$L__BB0_12:
	add.s32 	%r29, %r29, 1;
	setp.ne.s32 	%p6, %r29, 495;
	@%p6 bra 	$L__BB0_1;
	ret;

}


// ===== COMPILED SASS (sm_100) =====

	.target	sm_100

	.elftype	@"ET_EXEC"


//--------------------- .note.nv.tkinfo           --------------------------
	.section	.note.nv.tkinfo,"",@"SHT_NOTE"
	.sectionflags	@"SHF_NOTE_NV_TKINFO"
	.tkinfo
        /*0018*/ 	.word	0x00000002
        /*0030*/ 	.string	""
        /*0030*/ 	.string	"ptxas"
        /*0030*/ 	.string	"Cuda compilation tools, release 13.0, V13.0.88"
        /*0030*/ 	.string	"Build cuda_13.0.r13.0/compiler.36424714_0"
        /*0030*/ 	.string	"-arch sm_100 -m 64 "



//--------------------- .note.nv.cuinfo           --------------------------
	.section	.note.nv.cuinfo,"",@"SHT_NOTE"
	.sectionflags	@"SHF_NOTE_NV_CUINFO"
        /*0018*/ 	.short	0x0002
        /*001a*/ 	.short	0x0064
        /*001c*/ 	.short	0x0082
	.zero		2


//--------------------- .nv.info                  --------------------------
	.section	.nv.info,"",@"SHT_CUDA_INFO"
	.align	4


	//----- nvinfo : EIATTR_REGCOUNT
	.align		4
        /*0000*/ 	.byte	0x04, 0x2f
        /*0002*/ 	.short	(.L_1 - .L_0)
	.align		4
.L_0:
        /*0004*/ 	.word	index@(_Z27kernel_computeMedecineCellsiiiPA500_ii)
        /*0008*/ 	.word	0x0000000e


	//----- nvinfo : EIATTR_FRAME_SIZE
	.align		4
.L_1:
        /*000c*/ 	.byte	0x04, 0x11
        /*000e*/ 	.short	(.L_3 - .L_2)
	.align		4
.L_2:
        /*0010*/ 	.word	index@(_Z27kernel_computeMedecineCellsiiiPA500_ii)
        /*0014*/ 	.word	0x00000000


	//----- nvinfo : EIATTR_MIN_STACK_SIZE
	.align		4
.L_3:
        /*0018*/ 	.byte	0x04, 0x12
        /*001a*/ 	.short	(.L_5 - .L_4)
	.align		4
.L_4:
        /*001c*/ 	.word	index@(_Z27kernel_computeMedecineCellsiiiPA500_ii)
        /*0020*/ 	.word	0x00000000
.L_5:


//--------------------- .nv.compat                --------------------------
	.section	.nv.compat,"",@"SHT_CUDA_COMPAT_INFO"
	.align	4
        /*0000*/ 	.byte	0x02, 0x09, 0x00, 0x00, 0x02, 0x02, 0x01, 0x00, 0x02, 0x05, 0x05, 0x00, 0x03, 0x07, 0x01, 0x01
        /*0010*/ 	.byte	0x02, 0x03, 0x00, 0x00, 0x02, 0x06, 0x01, 0x00, 0x04, 0x0b, 0x08, 0x00, 0x09, 0x00, 0x00, 0x00
        /*0020*/ 	.byte	0x00, 0x00, 0x00, 0x00


//--------------------- .nv.info._Z27kernel_computeMedecineCellsiiiPA500_ii --------------------------
	.section	.nv.info._Z27kernel_computeMedecineCellsiiiPA500_ii,"",@"SHT_CUDA_INFO"
	.sectionflags	@""
	.align	4


	//----- nvinfo : EIATTR_CUDA_API_VERSION
	.align		4
        /*0000*/ 	.byte	0x04, 0x37
        /*0002*/ 	.short	(.L_7 - .L_6)
.L_6:
        /*0004*/ 	.word	0x00000082


	//----- nvinfo : EIATTR_KPARAM_INFO
	.align		4
.L_7:
        /*0008*/ 	.byte	0x04, 0x17
        /*000a*/ 	.short	(.L_9 - .L_8)
.L_8:
        /*000c*/ 	.word	0x00000000
        /*0010*/ 	.short	0x0004
        /*0012*/ 	.short	0x0018
        /*0014*/ 	.byte	0x00, 0xf0, 0x11, 0x00


	//----- nvinfo : EIATTR_KPARAM_INFO
	.align		4
.L_9:
        /*0018*/ 	.byte	0x04, 0x17
        /*001a*/ 	.short	(.L_11 - .L_10)
.L_10:
        /*001c*/ 	.word	0x00000000
        /*0020*/ 	.short	0x0003
        /*0022*/ 	.short	0x0010
        /*0024*/ 	.byte	0x00, 0xf5, 0x21, 0x00


	//----- nvinfo : EIATTR_KPARAM_INFO
	.align		4
.L_11:
        /*0028*/ 	.byte	0x04, 0x17
        /*002a*/ 	.short	(.L_13 - .L_12)
.L_12:
        /*002c*/ 	.word	0x00000000
        /*0030*/ 	.short	0x0002
        /*0032*/ 	.short	0x0008
        /*0034*/ 	.byte	0x00, 0xf0, 0x11, 0x00


	//----- nvinfo : EIATTR_KPARAM_INFO
	.align		4
.L_13:
        /*0038*/ 	.byte	0x04, 0x17
        /*003a*/ 	.short	(.L_15 - .L_14)
.L_14:
        /*003c*/ 	.word	0x00000000
        /*0040*/ 	.short	0x0001
        /*0042*/ 	.short	0x0004
        /*0044*/ 	.byte	0x00, 0xf0, 0x11, 0x00


	//----- nvinfo : EIATTR_KPARAM_INFO
	.align		4
.L_15:
        /*0048*/ 	.byte	0x04, 0x17
        /*004a*/ 	.short	(.L_17 - .L_16)
.L_16:
        /*004c*/ 	.word	0x00000000
        /*0050*/ 	.short	0x0000
        /*0052*/ 	.short	0x0000
        /*0054*/ 	.byte	0x00, 0xf0, 0x11, 0x00


	//----- nvinfo : EIATTR_SPARSE_MMA_MASK
	.align		4
.L_17:
        /*0058*/ 	.byte	0x03, 0x50
        /*005a*/ 	.short	0x0000


	//----- nvinfo : EIATTR_MAXREG_COUNT
	.align		4
        /*005c*/ 	.byte	0x03, 0x1b
        /*005e*/ 	.short	0x00ff


	//----- nvinfo : EIATTR_MERCURY_ISA_VERSION
	.align		4
        /*0060*/ 	.byte	0x03, 0x5f
        /*0062*/ 	.short	0x0101


	//----- nvinfo : EIATTR_VRC_CTA_INIT_COUNT
	.align		4
        /*0064*/ 	.byte	0x02, 0x4a
	.zero		1
	.zero		1


	//----- nvinfo : EIATTR_EXIT_INSTR_OFFSETS
	.align		4
        /*0068*/ 	.byte	0x04, 0x1c
        /*006a*/ 	.short	(.L_19 - .L_18)


	//   ....[0]....
.L_18:
        /*006c*/ 	.word	0x00000360


	//----- nvinfo : EIATTR_CBANK_PARAM_SIZE
	.align		4
.L_19:
        /*0070*/ 	.byte	0x03, 0x19
        /*0072*/ 	.short	0x001c


	//----- nvinfo : EIATTR_PARAM_CBANK
	.align		4
        /*0074*/ 	.byte	0x04, 0x0a
        /*0076*/ 	.short	(.L_21 - .L_20)
	.align		4
.L_20:
        /*0078*/ 	.word	index@(.nv.constant0._Z27kernel_computeMedecineCellsiiiPA500_ii)
        /*007c*/ 	.short	0x0380
        /*007e*/ 	.short	0x001c


	//----- nvinfo : EIATTR_SW_WAR
	.align		4
.L_21:
        /*0080*/ 	.byte	0x04, 0x36
        /*0082*/ 	.short	(.L_23 - .L_22)
.L_22:
        /*0084*/ 	.word	0x00000008
.L_23:


//--------------------- .nv.callgraph             --------------------------
	.section	.nv.callgraph,"",@"SHT_CUDA_CALLGRAPH"
	.align	4
	.sectionentsize	8
	.align		4
        /*0000*/ 	.word	0x00000000
	.align		4
        /*0004*/ 	.word	0xffffffff
	.align		4
        /*0008*/ 	.word	0x00000000
	.align		4
        /*000c*/ 	.word	0xfffffffe
	.align		4
        /*0010*/ 	.word	0x00000000
	.align		4
        /*0014*/ 	.word	0xfffffffd
	.align		4
        /*0018*/ 	.word	0x00000000
	.align		4
        /*001c*/ 	.word	0xfffffffc


//--------------------- .text._Z27kernel_computeMedecineCellsiiiPA500_ii --------------------------
	.section	.text._Z27kernel_computeMedecineCellsiiiPA500_ii,"ax",@progbits
	.align	128
        .global         _Z27kernel_computeMedecineCellsiiiPA500_ii
        .type           _Z27kernel_computeMedecineCellsiiiPA500_ii,@function
        .size           _Z27kernel_computeMedecineCellsiiiPA500_ii,(.L_x_4 - _Z27kernel_computeMedecineCellsiiiPA500_ii)
        .other          _Z27kernel_computeMedecineCellsiiiPA500_ii,@"STO_CUDA_ENTRY STV_DEFAULT"
_Z27kernel_computeMedecineCellsiiiPA500_ii:
.text._Z27kernel_computeMedecineCellsiiiPA500_ii:
[----:B------:R-:W-:Y:S01]  /*0000*/  LDC R1, c[0x0][0x37c] ;  /* 0x0000df00ff017b82 */ /* 0x000fe20000000800 */
[----:B------:R-:W0:Y:S01]  /*0010*/  LDCU.64 UR6, c[0x0][0x390] ;  /* 0x00007200ff0677ac */ /* 0x000e220008000a00 */
[----:B------:R-:W1:Y:S01]  /*0020*/  LDCU UR5, c[0x0][0x380] ;  /* 0x00007000ff0577ac */ /* 0x000e620008000800 */
[----:B------:R-:W2:Y:S01]  /*0030*/  LDCU UR8, c[0x0][0x388] ;  /* 0x00007100ff0877ac */ /* 0x000ea20008000800 */
[----:B------:R-:W3:Y:S01]  /*0040*/  LDCU.64 UR14, c[0x0][0x358] ;  /* 0x00006b00ff0e77ac */ /* 0x000ee20008000a00 */
[----:B------:R-:W-:Y:S01]  /*0050*/  UMOV UR4, URZ ;  /* 0x000000ff00047c82 */ /* 0x000fe20008000000 */
[----:B0-----:R-:W-:-:S04]  /*0060*/  UIADD3 UR9, UP0, UPT, UR6, 0x8, URZ ;  /* 0x0000000806097890 */ /* 0x001fc8000ff1e0ff */
[----:B------:R-:W-:Y:S02]  /*0070*/  UIADD3.X UR7, UPT, UPT, URZ, UR7, URZ, UP0, !UPT ;  /* 0x00000007ff077290 */ /* 0x000fe400087fe4ff */
[----:B-1----:R-:W-:Y:S02]  /*0080*/  UIMAD UR5, UR5, UR5, URZ ;  /* 0x00000005050572a4 */ /* 0x002fe4000f8e02ff */
[----:B--23--:R-:W-:-:S12]  /*0090*/  UIADD3 UR8, UPT, UPT, -UR8, 0x1, URZ ;  /* 0x0000000108087890 */ /* 0x00cfd8000fffe1ff */
.L_x_2:
[----:B0-----:R-:W0:Y:S01]  /*00a0*/  LDCU UR10, c[0x0][0x384] ;  /* 0x00007080ff0a77ac */ /* 0x001e220008000800 */
[----:B------:R-:W-:Y:S01]  /*00b0*/  MOV R0, UR8 ;  /* 0x0000000800007c02 */ /* 0x000fe20008000f00 */
[----:B------:R-:W-:Y:S02]  /*00c0*/  UMOV UR6, UR9 ;  /* 0x0000000900067c82 */ /* 0x000fe40008000000 */
[----:B------:R-:W-:-:S06]  /*00d0*/  UIMAD.WIDE.U32 UR12, UR4, 0x7d0, UR6 ;  /* 0x000007d0040c78a5 */ /* 0x000fcc000f8e0006 */
[----:B------:R-:W-:Y:S01]  /*00e0*/  IMAD.U32 R2, RZ, RZ, UR12 ;  /* 0x0000000cff027e24 */ /* 0x000fe2000f8e00ff */
[----:B------:R-:W-:Y:S01]  /*00f0*/  MOV R3, UR13 ;  /* 0x0000000d00037c02 */ /* 0x000fe20008000f00 */
[----:B------:R-:W-:Y:S01]  /*0100*/  IMAD.U32 R4, RZ, RZ, UR12 ;  /* 0x0000000cff047e24 */ /* 0x000fe2000f8e00ff */
[----:B------:R-:W-:Y:S01]  /*0110*/  MOV R5, UR13 ;  /* 0x0000000d00057c02 */ /* 0x000fe20008000f00 */
[----:B------:R-:W-:Y:S01]  /*0120*/  IMAD.MOV.U32 R4, RZ, RZ, R2 ;  /* 0x000000ffff047224 */ /* 0x000fe200078e0002 */
[----:B0-----:R-:W-:Y:S02]  /*0130*/  UIADD3 UR6, UPT, UPT, UR4, -UR10, URZ ;  /* 0x8000000a04067290 */ /* 0x001fe4000fffe0ff */
[----:B------:R-:W-:Y:S02]  /*0140*/  UIADD3 UR4, UPT, UPT, UR4, 0x1, URZ ;  /* 0x0000000104047890 */ /* 0x000fe4000fffe0ff */
[----:B------:R-:W-:Y:S02]  /*0150*/  UIMAD UR6, UR6, UR6, URZ ;  /* 0x00000006060672a4 */ /* 0x000fe4000f8e02ff */
[----:B------:R-:W-:Y:S01]  /*0160*/  UISETP.NE.AND UP1, UPT, UR4, 0x1ef, UPT ;  /* 0x000001ef0400788c */ /* 0x000fe2000bf25270 */
[----:B------:R-:W-:-:S10]  /*0170*/  UMOV UR10, 0x3 ;  /* 0x00000003000a7882 */ /* 0x000fd40000000000 */
.L_x_1:
[CC--:B0-----:R-:W-:Y:S01]  /*0180*/  IMAD R3, R0.reuse, R0.reuse, R0 ;  /* 0x0000000000037224 */ /* 0x0c1fe200078e0200 */
[----:B------:R-:W-:Y:S01]  /*0190*/  UISETP.NE.AND UP0, UPT, UR10, 0x1ef, UPT ;  /* 0x000001ef0a00788c */ /* 0x000fe2000bf05270 */
[C---:B------:R-:W-:Y:S02]  /*01a0*/  VIADD R2, R0.reuse, 0xffffffff ;  /* 0xffffffff00027836 */ /* 0x040fe40000000000 */
[C---:B------:R-:W-:Y:S01]  /*01b0*/  IMAD R6, R0.reuse, R0, UR6 ;  /* 0x0000000600067e24 */ /* 0x040fe2000f8e0200 */
[----:B------:R-:W-:Y:S01]  /*01c0*/  IADD3 R3, PT, PT, R0, UR6, R3 ;  /* 0x0000000600037c10 */ /* 0x000fe2000fffe003 */
[----:B------:R-:W-:-:S03]  /*01d0*/  IMAD R2, R2, R2, UR6 ;  /* 0x0000000602027e24 */ /* 0x000fc6000f8e0202 */
[----:B------:R-:W-:Y:S02]  /*01e0*/  IADD3 R3, PT, PT, R3, 0x1, RZ ;  /* 0x0000000103037810 */ /* 0x000fe40007ffe0ff */
[----:B------:R-:W-:Y:S02]  /*01f0*/  ISETP.GT.U32.AND P1, PT, R6, UR5, PT ;  /* 0x0000000506007c0c */ /* 0x000fe4000bf24070 */
[----:B------:R-:W-:Y:S02]  /*0200*/  ISETP.GT.U32.AND P0, PT, R2, UR5, PT ;  /* 0x0000000502007c0c */ /* 0x000fe4000bf04070 */
[----:B------:R-:W-:Y:S01]  /*0210*/  ISETP.GT.U32.AND P2, PT, R3, UR5, PT ;  /* 0x0000000503007c0c */ /* 0x000fe2000bf44070 */
[----:B------:R-:W-:Y:S01]  /*0220*/  IMAD.MOV.U32 R3, RZ, RZ, R5 ;  /* 0x000000ffff037224 */ /* 0x000fe200078e0005 */
[----:B------:R-:W-:-:S07]  /*0230*/  MOV R2, R4 ;  /* 0x0000000400027202 */ /* 0x000fce0000000f00 */
[----:B------:R-:W-:Y:S02]  /*0240*/  @!P1 IMAD.MOV.U32 R9, RZ, RZ, 0x2 ;  /* 0x00000002ff099424 */ /* 0x000fe400078e00ff */
[----:B------:R-:W-:Y:S02]  /*0250*/  @!P0 MOV R7, 0x2 ;  /* 0x0000000200078802 */ /* 0x000fe40000000f00 */
[----:B------:R-:W-:Y:S01]  /*0260*/  @!P2 IMAD.MOV.U32 R11, RZ, RZ, 0x2 ;  /* 0x00000002ff0ba424 */ /* 0x000fe200078e00ff */
[----:B------:R0:W-:Y:S04]  /*0270*/  @!P1 STG.E desc[UR14][R2.64+-0x4], R9 ;  /* 0xfffffc0902009986 */ /* 0x0001e8000c10190e */
[----:B------:R0:W-:Y:S04]  /*0280*/  @!P0 STG.E desc[UR14][R2.64+-0x8], R7 ;  /* 0xfffff80702008986 */ /* 0x0001e8000c10190e */
[----:B------:R0:W-:Y:S01]  /*0290*/  @!P2 STG.E desc[UR14][R2.64], R11 ;  /* 0x0000000b0200a986 */ /* 0x0001e2000c10190e */
[----:B------:R-:W-:Y:S05]  /*02a0*/  BRA.U !UP0, `(.L_x_0) ;  /* 0x0000000108287547 */ /* 0x000fea000b800000 */
[C---:B------:R-:W-:Y:S01]  /*02b0*/  IADD3 R4, PT, PT, R0.reuse, 0x2, RZ ;  /* 0x0000000200047810 */ /* 0x040fe20007ffe0ff */
[----:B------:R-:W-:Y:S01]  /*02c0*/  VIADD R0, R0, 0x4 ;  /* 0x0000000400007836 */ /* 0x000fe20000000000 */
[----:B------:R-:W-:-:S03]  /*02d0*/  UIADD3 UR10, UPT, UPT, UR10, 0x4, URZ ;  /* 0x000000040a0a7890 */ /* 0x000fc6000fffe0ff */
[----:B------:R-:W-:-:S05]  /*02e0*/  IMAD R4, R4, R4, UR6 ;  /* 0x0000000604047e24 */ /* 0x000fca000f8e0204 */
[----:B------:R-:W-:-:S13]  /*02f0*/  ISETP.GT.U32.AND P0, PT, R4, UR5, PT ;  /* 0x0000000504007c0c */ /* 0x000fda000bf04070 */
[----:B0-----:R-:W-:-:S05]  /*0300*/  @!P0 IMAD.MOV.U32 R7, RZ, RZ, 0x2 ;  /* 0x00000002ff078424 */ /* 0x001fca00078e00ff */
[----:B------:R0:W-:Y:S01]  /*0310*/  @!P0 STG.E desc[UR14][R2.64+0x4], R7 ;  /* 0x0000040702008986 */ /* 0x0001e2000c10190e */
[----:B------:R-:W-:-:S04]  /*0320*/  IADD3 R4, P0, PT, R2, 0x10, RZ ;  /* 0x0000001002047810 */ /* 0x000fc80007f1e0ff */
[----:B------:R-:W-:Y:S01]  /*0330*/  IADD3.X R5, PT, PT, RZ, R3, RZ, P0, !PT ;  /* 0x00000003ff057210 */ /* 0x000fe200007fe4ff */
[----:B------:R-:W-:Y:S08]  /*0340*/  BRA `(.L_x_1) ;  /* 0xfffffffc008c7947 */ /* 0x000ff0000383ffff */
.L_x_0:
[----:B------:R-:W-:Y:S05]  /*0350*/  BRA.U UP1, `(.L_x_2) ;  /* 0xfffffffd01507547 */ /* 0x000fea000b83ffff */
[----:B------:R-:W-:Y:S05]  /*0360*/  EXIT ;  /* 0x000000000000794d */ /* 0x000fea0003800000 */
.L_x_3:
[----:B------:R-:W-:-:S00]  /*0370*/  BRA `(.L_x_3) ;  /* 0xfffffffc00fc7947 */ /* 0x000fc0000383ffff */
[----:B------:R-:W-:-:S00]  /*0380*/  NOP ;  /* 0x0000000000007918 */ /* 0x000fc00000000000 */
[----:B------:R-:W-:-:S00]  /*0390*/  NOP ;  /* 0x0000000000007918 */ /* 0x000fc00000000000 */
[----:B------:R-:W-:-:S00]  /*03a0*/  NOP ;  /* 0x0000000000007918 */ /* 0x000fc00000000000 */
[----:B------:R-:W-:-:S00]  /*03b0*/  NOP ;  /* 0x0000000000007918 */ /* 0x000fc00000000000 */
[----:B------:R-:W-:-:S00]  /*03c0*/  NOP ;  /* 0x0000000000007918 */ /* 0x000fc00000000000 */
[----:B------:R-:W-:-:S00]  /*03d0*/  NOP ;  /* 0x0000000000007918 */ /* 0x000fc00000000000 */
[----:B------:R-:W-:-:S00]  /*03e0*/  NOP ;  /* 0x0000000000007918 */ /* 0x000fc00000000000 */
[----:B------:R-:W-:-:S00]  /*03f0*/  NOP ;  /* 0x0000000000007918 */ /* 0x000fc00000000000 */
.L_x_4:


//--------------------- .nv.shared.reserved.0     --------------------------
	.section	.nv.shared.reserved.0,"aw",@nobits
	.weak		__nv_reservedSMEM_offset_0_alias
	.size		__nv_reservedSMEM_offset_0_alias, 0, 64
	.other		__nv_reservedSMEM_offset_0_alias,@"STO_CUDA_RESERVED_SHARED STV_DEFAULT"
__nv_reservedSMEM_offset_0_alias:
	.zero		0
	.zero		64


//--------------------- .nv.constant0._Z27kernel_computeMedecineCellsiiiPA500_ii --------------------------
	.section	.nv.constant0._Z27kernel_computeMedecineCellsiiiPA500_ii,"a",@progbits
	.sectionflags	@""
	.align	4
.nv.constant0._Z27kernel_computeMedecineCellsiiiPA500_ii:
	.zero		924


//--------------------- SYMBOLS --------------------------

	.type		.nv.reservedSmem.offset0,@object
	.size		.nv.reservedSmem.offset0,0x4
